//
// Generated by NVIDIA NVVM Compiler
//
// Compiler Build ID: CL-36424714
// Cuda compilation tools, release 13.0, V13.0.88
// Based on NVVM 20.0.0
//

.version 9.0
.target sm_100
.address_size 64

	// .globl	colorsKernel

.visible .entry colorsKernel(
	.param .u32 colorsKernel_param_0,
	.param .u64 .ptr .align 1 colorsKernel_param_1,
	.param .u32 colorsKernel_param_2,
	.param .u64 .ptr .align 1 colorsKernel_param_3,
	.param .u32 colorsKernel_param_4,
	.param .u64 .ptr .align 1 colorsKernel_param_5,
	.param .u32 colorsKernel_param_6
)
{
	.reg .pred 	%p<27>;
	.reg .b32 	%r<60>;
	.reg .b64 	%rd<13>;
	.reg .b64 	%fd<131>;

	ld.param.u32 	%r23, [colorsKernel_param_0];
	ld.param.u64 	%rd2, [colorsKernel_param_1];
	ld.param.u32 	%r20, [colorsKernel_param_2];
	ld.param.u64 	%rd3, [colorsKernel_param_3];
	ld.param.u32 	%r21, [colorsKernel_param_4];
	ld.param.u64 	%rd4, [colorsKernel_param_5];
	ld.param.u32 	%r22, [colorsKernel_param_6];
	mov.u32 	%r24, %ctaid.x;
	mov.u32 	%r25, %ntid.x;
	mov.u32 	%r26, %tid.x;
	mad.lo.s32 	%r1, %r24, %r25, %r26;
	setp.ge.s32 	%p1, %r1, %r23;
	@%p1 bra 	$L__BB0_27;
	cvta.to.global.u64 	%rd5, %rd2;
	mul.lo.s32 	%r27, %r20, %r1;
	mul.wide.s32 	%rd6, %r27, 8;
	add.s64 	%rd7, %rd5, %rd6;
	ld.global.f64 	%fd1, [%rd7];
	setp.eq.s32 	%p2, %r22, -1;
	mov.f64 	%fd3, 0d3FF0000000000000;
	@%p2 bra 	$L__BB0_3;
	mul.lo.s32 	%r28, %r22, %r1;
	cvta.to.global.u64 	%rd8, %rd4;
	mul.wide.s32 	%rd9, %r28, 8;
	add.s64 	%rd10, %rd8, %rd9;
	ld.global.f64 	%fd3, [%rd10];
$L__BB0_3:
	mul.lo.s32 	%r29, %r21, %r1;
	cvta.to.global.u64 	%rd11, %rd3;
	mul.wide.s32 	%rd12, %r29, 4;
	add.s64 	%rd1, %rd11, %rd12;
	setp.ltu.f64 	%p3, %fd1, 0d0000000000000000;
	setp.geu.f64 	%p4, %fd1, 0d3FF0C152382D7365;
	or.pred  	%p5, %p3, %p4;
	@%p5 bra 	$L__BB0_7;
	setp.ne.s32 	%p26, %r21, 3;
	mul.f64 	%fd110, %fd1, 0d4008000000000000;
	div.rn.f64 	%fd111, %fd110, 0d400921FB54442D18;
	mul.f64 	%fd112, %fd111, 0d406FE00000000000;
	mov.f64 	%fd113, 0d3FE0000000000000;
	copysign.f64 	%fd114, %fd112, %fd113;
	add.rz.f64 	%fd115, %fd112, %fd114;
	cvt.rzi.f64.f64 	%fd116, %fd115;
	cvt.rzi.s32.f64 	%r55, %fd116;
	mul.f64 	%fd117, %fd3, 0d406FE00000000000;
	copysign.f64 	%fd118, %fd117, %fd113;
	add.rz.f64 	%fd119, %fd117, %fd118;
	cvt.rzi.f64.f64 	%fd120, %fd119;
	cvt.rzi.s32.f64 	%r2, %fd120;
	cvt.rn.f64.s32 	%fd121, %r55;
	mul.f64 	%fd122, %fd3, %fd121;
	copysign.f64 	%fd123, %fd122, %fd113;
	add.rz.f64 	%fd124, %fd122, %fd123;
	cvt.rzi.f64.f64 	%fd125, %fd124;
	cvt.rzi.s32.f64 	%r3, %fd125;
	mul.f64 	%fd126, %fd3, 0d0000000000000000;
	copysign.f64 	%fd127, %fd126, %fd113;
	add.rz.f64 	%fd128, %fd126, %fd127;
	cvt.rzi.f64.f64 	%fd129, %fd128;
	cvt.rzi.s32.f64 	%r4, %fd129;
	@%p26 bra 	$L__BB0_6;
	st.global.u32 	[%rd1], %r2;
	st.global.u32 	[%rd1+4], %r3;
	st.global.u32 	[%rd1+8], %r4;
	bra.uni 	$L__BB0_27;
$L__BB0_6:
	shl.b32 	%r56, %r2, 16;
	shl.b32 	%r57, %r3, 8;
	or.b32  	%r58, %r57, %r56;
	or.b32  	%r59, %r58, %r4;
	st.global.u32 	[%rd1], %r59;
	bra.uni 	$L__BB0_27;
$L__BB0_7:
	setp.ltu.f64 	%p6, %fd1, 0d3FF0C152382D7365;
	setp.geu.f64 	%p7, %fd1, 0d4000C152382D7365;
	or.pred  	%p8, %p6, %p7;
	@%p8 bra 	$L__BB0_11;
	setp.ne.s32 	%p25, %r21, 3;
	mul.f64 	%fd89, %fd1, 0dC008000000000000;
	div.rn.f64 	%fd90, %fd89, 0d400921FB54442D18;
	add.f64 	%fd91, %fd90, 0d4000000000000000;
	mul.f64 	%fd92, %fd91, 0d406FE00000000000;
	mov.f64 	%fd93, 0d3FE0000000000000;
	copysign.f64 	%fd94, %fd92, %fd93;
	add.rz.f64 	%fd95, %fd92, %fd94;
	cvt.rzi.f64.f64 	%fd96, %fd95;
	cvt.rzi.s32.f64 	%r50, %fd96;
	cvt.rn.f64.s32 	%fd97, %r50;
	mul.f64 	%fd98, %fd3, %fd97;
	copysign.f64 	%fd99, %fd98, %fd93;
	add.rz.f64 	%fd100, %fd98, %fd99;
	cvt.rzi.f64.f64 	%fd101, %fd100;
	cvt.rzi.s32.f64 	%r5, %fd101;
	mul.f64 	%fd102, %fd3, 0d406FE00000000000;
	copysign.f64 	%fd103, %fd102, %fd93;
	add.rz.f64 	%fd104, %fd102, %fd103;
	cvt.rzi.f64.f64 	%fd105, %fd104;
	cvt.rzi.s32.f64 	%r6, %fd105;
	mul.f64 	%fd106, %fd3, 0d0000000000000000;
	copysign.f64 	%fd107, %fd106, %fd93;
	add.rz.f64 	%fd108, %fd106, %fd107;
	cvt.rzi.f64.f64 	%fd109, %fd108;
	cvt.rzi.s32.f64 	%r7, %fd109;
	@%p25 bra 	$L__BB0_10;
	st.global.u32 	[%rd1], %r5;
	st.global.u32 	[%rd1+4], %r6;
	st.global.u32 	[%rd1+8], %r7;
	bra.uni 	$L__BB0_27;
$L__BB0_10:
	shl.b32 	%r51, %r5, 16;
	shl.b32 	%r52, %r6, 8;
	or.b32  	%r53, %r52, %r51;
	or.b32  	%r54, %r53, %r7;
	st.global.u32 	[%rd1], %r54;
	bra.uni 	$L__BB0_27;
$L__BB0_11:
	setp.ltu.f64 	%p9, %fd1, 0d4000C152382D7365;
	setp.geu.f64 	%p10, %fd1, 0d400921FB54442D18;
	or.pred  	%p11, %p9, %p10;
	@%p11 bra 	$L__BB0_15;
	setp.ne.s32 	%p24, %r21, 3;
	mul.f64 	%fd68, %fd1, 0d4008000000000000;
	div.rn.f64 	%fd69, %fd68, 0d400921FB54442D18;
	add.f64 	%fd70, %fd69, 0dC000000000000000;
	mul.f64 	%fd71, %fd70, 0d406FE00000000000;
	mov.f64 	%fd72, 0d3FE0000000000000;
	copysign.f64 	%fd73, %fd71, %fd72;
	add.rz.f64 	%fd74, %fd71, %fd73;
	cvt.rzi.f64.f64 	%fd75, %fd74;
	cvt.rzi.s32.f64 	%r45, %fd75;
	mul.f64 	%fd76, %fd3, 0d0000000000000000;
	copysign.f64 	%fd77, %fd76, %fd72;
	add.rz.f64 	%fd78, %fd76, %fd77;
	cvt.rzi.f64.f64 	%fd79, %fd78;
	cvt.rzi.s32.f64 	%r8, %fd79;
	mul.f64 	%fd80, %fd3, 0d406FE00000000000;
	copysign.f64 	%fd81, %fd80, %fd72;
	add.rz.f64 	%fd82, %fd80, %fd81;
	cvt.rzi.f64.f64 	%fd83, %fd82;
	cvt.rzi.s32.f64 	%r9, %fd83;
	cvt.rn.f64.s32 	%fd84, %r45;
	mul.f64 	%fd85, %fd3, %fd84;
	copysign.f64 	%fd86, %fd85, %fd72;
	add.rz.f64 	%fd87, %fd85, %fd86;
	cvt.rzi.f64.f64 	%fd88, %fd87;
	cvt.rzi.s32.f64 	%r10, %fd88;
	@%p24 bra 	$L__BB0_14;
	st.global.u32 	[%rd1], %r8;
	st.global.u32 	[%rd1+4], %r9;
	st.global.u32 	[%rd1+8], %r10;
	bra.uni 	$L__BB0_27;
$L__BB0_14:
	shl.b32 	%r46, %r8, 16;
	shl.b32 	%r47, %r9, 8;
	or.b32  	%r48, %r47, %r46;
	or.b32  	%r49, %r48, %r10;
	st.global.u32 	[%rd1], %r49;
	bra.uni 	$L__BB0_27;
$L__BB0_15:
	setp.ltu.f64 	%p12, %fd1, 0d400921FB54442D18;
	setp.geu.f64 	%p13, %fd1, 0d4010C152382D7365;
	or.pred  	%p14, %p12, %p13;
	@%p14 bra 	$L__BB0_19;
	setp.ne.s32 	%p23, %r21, 3;
	mul.f64 	%fd47, %fd1, 0dC008000000000000;
	div.rn.f64 	%fd48, %fd47, 0d400921FB54442D18;
	add.f64 	%fd49, %fd48, 0d4010000000000000;
	mul.f64 	%fd50, %fd49, 0d406FE00000000000;
	mov.f64 	%fd51, 0d3FE0000000000000;
	copysign.f64 	%fd52, %fd50, %fd51;
	add.rz.f64 	%fd53, %fd50, %fd52;
	cvt.rzi.f64.f64 	%fd54, %fd53;
	cvt.rzi.s32.f64 	%r40, %fd54;
	mul.f64 	%fd55, %fd3, 0d0000000000000000;
	copysign.f64 	%fd56, %fd55, %fd51;
	add.rz.f64 	%fd57, %fd55, %fd56;
	cvt.rzi.f64.f64 	%fd58, %fd57;
	cvt.rzi.s32.f64 	%r11, %fd58;
	cvt.rn.f64.s32 	%fd59, %r40;
	mul.f64 	%fd60, %fd3, %fd59;
	copysign.f64 	%fd61, %fd60, %fd51;
	add.rz.f64 	%fd62, %fd60, %fd61;
	cvt.rzi.f64.f64 	%fd63, %fd62;
	cvt.rzi.s32.f64 	%r12, %fd63;
	mul.f64 	%fd64, %fd3, 0d406FE00000000000;
	copysign.f64 	%fd65, %fd64, %fd51;
	add.rz.f64 	%fd66, %fd64, %fd65;
	cvt.rzi.f64.f64 	%fd67, %fd66;
	cvt.rzi.s32.f64 	%r13, %fd67;
	@%p23 bra 	$L__BB0_18;
	st.global.u32 	[%rd1], %r11;
	st.global.u32 	[%rd1+4], %r12;
	st.global.u32 	[%rd1+8], %r13;
	bra.uni 	$L__BB0_27;
$L__BB0_18:
	shl.b32 	%r41, %r11, 16;
	shl.b32 	%r42, %r12, 8;
	or.b32  	%r43, %r42, %r41;
	or.b32  	%r44, %r43, %r13;
	st.global.u32 	[%rd1], %r44;
	bra.uni 	$L__BB0_27;
$L__BB0_19:
	setp.ltu.f64 	%p15, %fd1, 0d4010C152382D7365;
	setp.geu.f64 	%p16, %fd1, 0d4014F1A6C638D03F;
	or.pred  	%p17, %p15, %p16;
	@%p17 bra 	$L__BB0_23;
	setp.ne.s32 	%p22, %r21, 3;
	mul.f64 	%fd26, %fd1, 0d4008000000000000;
	div.rn.f64 	%fd27, %fd26, 0d400921FB54442D18;
	add.f64 	%fd28, %fd27, 0dC010000000000000;
	mul.f64 	%fd29, %fd28, 0d406FE00000000000;
	mov.f64 	%fd30, 0d3FE0000000000000;
	copysign.f64 	%fd31, %fd29, %fd30;
	add.rz.f64 	%fd32, %fd29, %fd31;
	cvt.rzi.f64.f64 	%fd33, %fd32;
	cvt.rzi.s32.f64 	%r35, %fd33;
	cvt.rn.f64.s32 	%fd34, %r35;
	mul.f64 	%fd35, %fd3, %fd34;
	copysign.f64 	%fd36, %fd35, %fd30;
	add.rz.f64 	%fd37, %fd35, %fd36;
	cvt.rzi.f64.f64 	%fd38, %fd37;
	cvt.rzi.s32.f64 	%r14, %fd38;
	mul.f64 	%fd39, %fd3, 0d0000000000000000;
	copysign.f64 	%fd40, %fd39, %fd30;
	add.rz.f64 	%fd41, %fd39, %fd40;
	cvt.rzi.f64.f64 	%fd42, %fd41;
	cvt.rzi.s32.f64 	%r15, %fd42;
	mul.f64 	%fd43, %fd3, 0d406FE00000000000;
	copysign.f64 	%fd44, %fd43, %fd30;
	add.rz.f64 	%fd45, %fd43, %fd44;
	cvt.rzi.f64.f64 	%fd46, %fd45;
	cvt.rzi.s32.f64 	%r16, %fd46;
	@%p22 bra 	$L__BB0_22;
	st.global.u32 	[%rd1], %r14;
	st.global.u32 	[%rd1+4], %r15;
	st.global.u32 	[%rd1+8], %r16;
	bra.uni 	$L__BB0_27;
$L__BB0_22:
	shl.b32 	%r36, %r14, 16;
	shl.b32 	%r37, %r15, 8;
	or.b32  	%r38, %r37, %r36;
	or.b32  	%r39, %r38, %r16;
	st.global.u32 	[%rd1], %r39;
	bra.uni 	$L__BB0_27;
$L__BB0_23:
	setp.ltu.f64 	%p18, %fd1, 0d4014F1A6C638D03F;
	setp.geu.f64 	%p19, %fd1, 0d401921FB54442D18;
	or.pred  	%p20, %p18, %p19;
	@%p20 bra 	$L__BB0_27;
	setp.ne.s32 	%p21, %r21, 3;
	mul.f64 	%fd5, %fd1, 0dC008000000000000;
	div.rn.f64 	%fd6, %fd5, 0d400921FB54442D18;
	add.f64 	%fd7, %fd6, 0d4018000000000000;
	mul.f64 	%fd8, %fd7, 0d406FE00000000000;
	mov.f64 	%fd9, 0d3FE0000000000000;
	copysign.f64 	%fd10, %fd8, %fd9;
	add.rz.f64 	%fd11, %fd8, %fd10;
	cvt.rzi.f64.f64 	%fd12, %fd11;
	cvt.rzi.s32.f64 	%r30, %fd12;
	mul.f64 	%fd13, %fd3, 0d406FE00000000000;
	copysign.f64 	%fd14, %fd13, %fd9;
	add.rz.f64 	%fd15, %fd13, %fd14;
	cvt.rzi.f64.f64 	%fd16, %fd15;
	cvt.rzi.s32.f64 	%r17, %fd16;
	mul.f64 	%fd17, %fd3, 0d0000000000000000;
	copysign.f64 	%fd18, %fd17, %fd9;
	add.rz.f64 	%fd19, %fd17, %fd18;
	cvt.rzi.f64.f64 	%fd20, %fd19;
	cvt.rzi.s32.f64 	%r18, %fd20;
	cvt.rn.f64.s32 	%fd21, %r30;
	mul.f64 	%fd22, %fd3, %fd21;
	copysign.f64 	%fd23, %fd22, %fd9;
	add.rz.f64 	%fd24, %fd22, %fd23;
	cvt.rzi.f64.f64 	%fd25, %fd24;
	cvt.rzi.s32.f64 	%r19, %fd25;
	@%p21 bra 	$L__BB0_26;
	st.global.u32 	[%rd1], %r17;
	st.global.u32 	[%rd1+4], %r18;
	st.global.u32 	[%rd1+8], %r19;
	bra.uni 	$L__BB0_27;
$L__BB0_26:
	shl.b32 	%r31, %r17, 16;
	shl.b32 	%r32, %r18, 8;
	or.b32  	%r33, %r32, %r31;
	or.b32  	%r34, %r33, %r19;
	st.global.u32 	[%rd1], %r34;
$L__BB0_27:
	ret;

}


// ===== COMPILED SASS (sm_100) =====

	.target	sm_100

	.elftype	@"ET_EXEC"


//--------------------- .note.nv.tkinfo           --------------------------
	.section	.note.nv.tkinfo,"",@"SHT_NOTE"
	.sectionflags	@"SHF_NOTE_NV_TKINFO"
	.tkinfo
        /*0018*/ 	.word	0x00000002
        /*0030*/ 	.string	""
        /*0030*/ 	.string	"ptxas"
        /*0030*/ 	.string	"Cuda compilation tools, release 13.0, V13.0.88"
        /*0030*/ 	.string	"Build cuda_13.0.r13.0/compiler.36424714_0"
        /*0030*/ 	.string	"-arch sm_100 -m 64 "



//--------------------- .note.nv.cuinfo           --------------------------
	.section	.note.nv.cuinfo,"",@"SHT_NOTE"
	.sectionflags	@"SHF_NOTE_NV_CUINFO"
        /*0018*/ 	.short	0x0002
        /*001a*/ 	.short	0x0064
        /*001c*/ 	.short	0x0082
	.zero		2


//--------------------- .nv.info                  --------------------------
	.section	.nv.info,"",@"SHT_CUDA_INFO"
	.align	4


	//----- nvinfo : EIATTR_REGCOUNT
	.align		4
        /*0000*/ 	.byte	0x04, 0x2f
        /*0002*/ 	.short	(.L_1 - .L_0)
	.align		4
.L_0:
        /*0004*/ 	.word	index@(colorsKernel)
        /*0008*/ 	.word	0x0000001c


	//----- nvinfo : EIATTR_FRAME_SIZE
	.align		4
.L_1:
        /*000c*/ 	.byte	0x04, 0x11
        /*000e*/ 	.short	(.L_3 - .L_2)
	.align		4
.L_2:
        /*0010*/ 	.word	index@($__internal_0_$__cuda_sm20_div_rn_f64_full)
        /*0014*/ 	.word	0x00000000


	//----- nvinfo : EIATTR_FRAME_SIZE
	.align		4
.L_3:
        /*0018*/ 	.byte	0x04, 0x11
        /*001a*/ 	.short	(.L_5 - .L_4)
	.align		4
.L_4:
        /*001c*/ 	.word	index@(colorsKernel)
        /*0020*/ 	.word	0x00000000


	//----- nvinfo : EIATTR_MIN_STACK_SIZE
	.align		4
.L_5:
        /*0024*/ 	.byte	0x04, 0x12
        /*0026*/ 	.short	(.L_7 - .L_6)
	.align		4
.L_6:
        /*0028*/ 	.word	index@(colorsKernel)
        /*002c*/ 	.word	0x00000000
.L_7:


//--------------------- .nv.compat                --------------------------
	.section	.nv.compat,"",@"SHT_CUDA_COMPAT_INFO"
	.align	4
        /*0000*/ 	.byte	0x02, 0x09, 0x00, 0x00, 0x02, 0x02, 0x01, 0x00, 0x02, 0x05, 0x05, 0x00, 0x03, 0x07, 0x01, 0x01
        /*0010*/ 	.byte	0x02, 0x03, 0x00, 0x00, 0x02, 0x06, 0x01, 0x00, 0x04, 0x0b, 0x08, 0x00, 0x01, 0x00, 0x00, 0x00
        /*0020*/ 	.byte	0x00, 0x00, 0x00, 0x00


//--------------------- .nv.info.colorsKernel     --------------------------
	.section	.nv.info.colorsKernel,"",@"SHT_CUDA_INFO"
	.sectionflags	@""
	.align	4


	//----- nvinfo : EIATTR_CUDA_API_VERSION
	.align		4
        /*0000*/ 	.byte	0x04, 0x37
        /*0002*/ 	.short	(.L_9 - .L_8)
.L_8:
        /*0004*/ 	.word	0x00000082


	//----- nvinfo : EIATTR_KPARAM_INFO
	.align		4
.L_9:
        /*0008*/ 	.byte	0x04, 0x17
        /*000a*/ 	.short	(.L_11 - .L_10)
.L_10:
        /*000c*/ 	.word	0x00000000
        /*0010*/ 	.short	0x0006
        /*0012*/ 	.short	0x0030
        /*0014*/ 	.byte	0x00, 0xf0, 0x11, 0x00


	//----- nvinfo : EIATTR_KPARAM_INFO
	.align		4
.L_11:
        /*0018*/ 	.byte	0x04, 0x17
        /*001a*/ 	.short	(.L_13 - .L_12)
.L_12:
        /*001c*/ 	.word	0x00000000
        /*0020*/ 	.short	0x0005
        /*0022*/ 	.short	0x0028
        /*0024*/ 	.byte	0x00, 0xf5, 0x21, 0x00


	//----- nvinfo : EIATTR_KPARAM_INFO
	.align		4
.L_13:
        /*0028*/ 	.byte	0x04, 0x17
        /*002a*/ 	.short	(.L_15 - .L_14)
.L_14:
        /*002c*/ 	.word	0x00000000
        /*0030*/ 	.short	0x0004
        /*0032*/ 	.short	0x0020
        /*0034*/ 	.byte	0x00, 0xf0, 0x11, 0x00


	//----- nvinfo : EIATTR_KPARAM_INFO
	.align		4
.L_15:
        /*0038*/ 	.byte	0x04, 0x17
        /*003a*/ 	.short	(.L_17 - .L_16)
.L_16:
        /*003c*/ 	.word	0x00000000
        /*0040*/ 	.short	0x0003
        /*0042*/ 	.short	0x0018
        /*0044*/ 	.byte	0x00, 0xf5, 0x21, 0x00


	//----- nvinfo : EIATTR_KPARAM_INFO
	.align		4
.L_17:
        /*0048*/ 	.byte	0x04, 0x17
        /*004a*/ 	.short	(.L_19 - .L_18)
.L_18:
        /*004c*/ 	.word	0x00000000
        /*0050*/ 	.short	0x0002
        /*0052*/ 	.short	0x0010
        /*0054*/ 	.byte	0x00, 0xf0, 0x11, 0x00


	//----- nvinfo : EIATTR_KPARAM_INFO
	.align		4
.L_19:
        /*0058*/ 	.byte	0x04, 0x17
        /*005a*/ 	.short	(.L_21 - .L_20)
.L_20:
        /*005c*/ 	.word	0x00000000
        /*0060*/ 	.short	0x0001
        /*0062*/ 	.short	0x0008
        /*0064*/ 	.byte	0x00, 0xf5, 0x21, 0x00


	//----- nvinfo : EIATTR_KPARAM_INFO
	.align		4
.L_21:
        /*0068*/ 	.byte	0x04, 0x17
        /*006a*/ 	.short	(.L_23 - .L_22)
.L_22:
        /*006c*/ 	.word	0x00000000
        /*0070*/ 	.short	0x0000
        /*0072*/ 	.short	0x0000
        /*0074*/ 	.byte	0x00, 0xf0, 0x11, 0x00


	//----- nvinfo : EIATTR_SPARSE_MMA_MASK
	.align		4
.L_23:
        /*0078*/ 	.byte	0x03, 0x50
        /*007a*/ 	.short	0x0000


	//----- nvinfo : EIATTR_MAXREG_COUNT
	.align		4
        /*007c*/ 	.byte	0x03, 0x1b
        /*007e*/ 	.short	0x00ff


	//----- nvinfo : EIATTR_MERCURY_ISA_VERSION
	.align		4
        /*0080*/ 	.byte	0x03, 0x5f
        /*0082*/ 	.short	0x0101


	//----- nvinfo : EIATTR_VRC_CTA_INIT_COUNT
	.align		4
        /*0084*/ 	.byte	0x02, 0x4a
	.zero		1
	.zero		1


	//----- nvinfo : EIATTR_EXIT_INSTR_OFFSETS
	.align		4
        /*0088*/ 	.byte	0x04, 0x1c
        /*008a*/ 	.short	(.L_25 - .L_24)


	//   ....[0]....
.L_24:
        /*008c*/ 	.word	0x00000070


	//   ....[1]....
        /*0090*/ 	.word	0x00000540


	//   ....[2]....
        /*0094*/ 	.word	0x00000590


	//   ....[3]....
        /*0098*/ 	.word	0x00000910


	//   ....[4]....
        /*009c*/ 	.word	0x00000960


	//   ....[5]....
        /*00a0*/ 	.word	0x00000cc0


	//   ....[6]....
        /*00a4*/ 	.word	0x00000d10


	//   ....[7]....
        /*00a8*/ 	.word	0x00001090


	//   ....[8]....
        /*00ac*/ 	.word	0x000010e0


	//   ....[9]....
        /*00b0*/ 	.word	0x00001460


	//   ....[10]....
        /*00b4*/ 	.word	0x000014b0


	//   ....[11]....
        /*00b8*/ 	.word	0x00001500


	//   ....[12]....
        /*00bc*/ 	.word	0x00001830


	//   ....[13]....
        /*00c0*/ 	.word	0x00001880


	//----- nvinfo : EIATTR_CRS_STACK_SIZE
	.align		4
.L_25:
        /*00c4*/ 	.byte	0x04, 0x1e
        /*00c6*/ 	.short	(.L_27 - .L_26)
.L_26:
        /*00c8*/ 	.word	0x00000000


	//----- nvinfo : EIATTR_CBANK_PARAM_SIZE
	.align		4
.L_27:
        /*00cc*/ 	.byte	0x03, 0x19
        /*00ce*/ 	.short	0x0034


	//----- nvinfo : EIATTR_PARAM_CBANK
	.align		4
        /*00d0*/ 	.byte	0x04, 0x0a
        /*00d2*/ 	.short	(.L_29 - .L_28)
	.align		4
.L_28:
        /*00d4*/ 	.word	index@(.nv.constant0.colorsKernel)
        /*00d8*/ 	.short	0x0380
        /*00da*/ 	.short	0x0034


	//----- nvinfo : EIATTR_SW_WAR
	.align		4
.L_29:
        /*00dc*/ 	.byte	0x04, 0x36
        /*00de*/ 	.short	(.L_31 - .L_30)
.L_30:
        /*00e0*/ 	.word	0x00000008
.L_31:


//--------------------- .nv.callgraph             --------------------------
	.section	.nv.callgraph,"",@"SHT_CUDA_CALLGRAPH"
	.align	4
	.sectionentsize	8
	.align		4
        /*0000*/ 	.word	0x00000000
	.align		4
        /*0004*/ 	.word	0xffffffff
	.align		4
        /*0008*/ 	.word	0x00000000
	.align		4
        /*000c*/ 	.word	0xfffffffe
	.align		4
        /*0010*/ 	.word	0x00000000
	.align		4
        /*0014*/ 	.word	0xfffffffd
	.align		4
        /*0018*/ 	.word	0x00000000
	.align		4
        /*001c*/ 	.word	0xfffffffc


//--------------------- .text.colorsKernel        --------------------------
	.section	.text.colorsKernel,"ax",@progbits
	.align	128
        .global         colorsKernel
        .type           colorsKernel,@function
        .size           colorsKernel,(.L_x_23 - colorsKernel)
        .other          colorsKernel,@"STO_CUDA_ENTRY STV_DEFAULT"
colorsKernel:
.text.colorsKernel:
[----:B------:R-:W-:Y:S01]  /*0000*/  LDC R1, c[0x0][0x37c] ;  /* 0x0000df00ff017b82 */ /* 0x000fe20000000800 */
[----:B------:R-:W0:Y:S07]  /*0010*/  S2R R0, SR_TID.X ;  /* 0x0000000000007919 */ /* 0x000e2e0000002100 */
[----:B------:R-:W0:Y:S01]  /*0020*/  S2UR UR4, SR_CTAID.X ;  /* 0x00000000000479c3 */ /* 0x000e220000002500 */
[----:B------:R-:W1:Y:S07]  /*0030*/  LDCU UR5, c[0x0][0x380] ;  /* 0x00007000ff0577ac */ /* 0x000e6e0008000800 */
[----:B------:R-:W0:Y:S02]  /*0040*/  LDC R11, c[0x0][0x360] ;  /* 0x0000d800ff0b7b82 */ /* 0x000e240000000800 */
[----:B0-----:R-:W-:-:S05]  /*0050*/  IMAD R11, R11, UR4, R0 ;  /* 0x000000040b0b7c24 */ /* 0x001fca000f8e0200 */
[----:B-1----:R-:W-:-:S13]  /*0060*/  ISETP.GE.AND P0, PT, R11, UR5, PT ;  /* 0x000000050b007c0c */ /* 0x002fda000bf06270 */
[----:B------:R-:W-:Y:S05]  /*0070*/  @P0 EXIT ;  /* 0x000000000000094d */ /* 0x000fea0003800000 */
[----:B------:R-:W0:Y:S01]  /*0080*/  LDC.64 R2, c[0x0][0x388] ;  /* 0x0000e200ff027b82 */ /* 0x000e220000000a00 */
[----:B------:R-:W1:Y:S01]  /*0090*/  LDCU UR6, c[0x0][0x390] ;  /* 0x00007200ff0677ac */ /* 0x000e620008000800 */
[----:B------:R-:W2:Y:S06]  /*00a0*/  LDCU.64 UR4, c[0x0][0x358] ;  /* 0x00006b00ff0477ac */ /* 0x000eac0008000a00 */
[----:B------:R-:W3:Y:S01]  /*00b0*/  LDC R0, c[0x0][0x3b0] ;  /* 0x0000ec00ff007b82 */ /* 0x000ee20000000800 */
[----:B-1----:R-:W-:-:S04]  /*00c0*/  IMAD R5, R11, UR6, RZ ;  /* 0x000000060b057c24 */ /* 0x002fc8000f8e02ff */
[----:B0-----:R-:W-:-:S06]  /*00d0*/  IMAD.WIDE R2, R5, 0x8, R2 ;  /* 0x0000000805027825 */ /* 0x001fcc00078e0202 */
[----:B--2---:R-:W2:Y:S01]  /*00e0*/  LDG.E.64 R2, desc[UR4][R2.64] ;  /* 0x0000000402027981 */ /* 0x004ea2000c1e1b00 */
[----:B---3--:R-:W-:-:S13]  /*00f0*/  ISETP.NE.AND P0, PT, R0, -0x1, PT ;  /* 0xffffffff0000780c */ /* 0x008fda0003f05270 */
[----:B------:R-:W0:Y:S01]  /*0100*/  @P0 LDC.64 R8, c[0x0][0x3a8] ;  /* 0x0000ea00ff080b82 */ /* 0x000e220000000a00 */
[----:B------:R-:W-:Y:S02]  /*0110*/  @P0 IMAD R5, R11, R0, RZ ;  /* 0x000000000b050224 */ /* 0x000fe400078e02ff */
[----:B------:R-:W-:Y:S02]  /*0120*/  IMAD.MOV.U32 R6, RZ, RZ, 0x0 ;  /* 0x00000000ff067424 */ /* 0x000fe400078e00ff */
[----:B------:R-:W-:-:S03]  /*0130*/  IMAD.MOV.U32 R7, RZ, RZ, 0x3ff00000 ;  /* 0x3ff00000ff077424 */ /* 0x000fc600078e00ff */
[----:B------:R-:W1:Y:S01]  /*0140*/  LDC R0, c[0x0][0x3a0] ;  /* 0x0000e800ff007b82 */ /* 0x000e620000000800 */
[----:B------:R-:W-:Y:S01]  /*0150*/  UMOV UR8, 0x382d7365 ;  /* 0x382d736500087882 */ /* 0x000fe20000000000 */
[----:B------:R-:W-:Y:S01]  /*0160*/  UMOV UR9, 0x3ff0c152 ;  /* 0x3ff0c15200097882 */ /* 0x000fe20000000000 */
[----:B0-----:R-:W-:-:S05]  /*0170*/  @P0 IMAD.WIDE R8, R5, 0x8, R8 ;  /* 0x0000000805080825 */ /* 0x001fca00078e0208 */
[----:B------:R-:W0:Y:S01]  /*0180*/  LDC.64 R4, c[0x0][0x398] ;  /* 0x0000e600ff047b82 */ /* 0x000e220000000a00 */
[----:B------:R3:W5:Y:S01]  /*0190*/  @P0 LDG.E.64 R6, desc[UR4][R8.64] ;  /* 0x0000000408060981 */ /* 0x000762000c1e1b00 */
[----:B------:R-:W-:Y:S01]  /*01a0*/  UMOV UR6, 0x54442d18 ;  /* 0x54442d1800067882 */ /* 0x000fe20000000000 */
[----:B-1----:R-:W-:Y:S02]  /*01b0*/  IMAD R11, R11, R0, RZ ;  /* 0x000000000b0b7224 */ /* 0x002fe400078e02ff */
[----:B------:R-:W-:Y:S02]  /*01c0*/  IMAD.MOV.U32 R13, RZ, RZ, 0x400921fb ;  /* 0x400921fbff0d7424 */ /* 0x000fe400078e00ff */
[----:B0-----:R-:W-:Y:S01]  /*01d0*/  IMAD.WIDE R4, R11, 0x4, R4 ;  /* 0x000000040b047825 */ /* 0x001fe200078e0204 */
[----:B--2---:R-:W-:-:S06]  /*01e0*/  DSETP.GEU.AND P0, PT, R2, UR8, PT ;  /* 0x0000000802007e2a */ /* 0x004fcc000bf0e000 */
[----:B------:R-:W-:-:S14]  /*01f0*/  DSETP.LTU.OR P0, PT, R2, RZ, P0 ;  /* 0x000000ff0200722a */ /* 0x000fdc0000709400 */
[----:B---3--:R-:W-:Y:S05]  /*0200*/  @P0 BRA `(.L_x_0) ;  /* 0x0000000000e40947 */ /* 0x008fea0003800000 */
[----:B------:R-:W0:Y:S01]  /*0210*/  MUFU.RCP64H R9, 3.1415920257568359375 ;  /* 0x400921fb00097908 */ /* 0x000e220000001800 */
[----:B------:R-:W-:Y:S01]  /*0220*/  IMAD.MOV.U32 R16, RZ, RZ, 0x54442d18 ;  /* 0x54442d18ff107424 */ /* 0x000fe200078e00ff */
[----:B------:R-:W-:Y:S01]  /*0230*/  UMOV UR10, 0x0 ;  /* 0x00000000000a7882 */ /* 0x000fe20000000000 */
[----:B------:R-:W-:Y:S01]  /*0240*/  IMAD.MOV.U32 R17, RZ, RZ, 0x400921fb ;  /* 0x400921fbff117424 */ /* 0x000fe200078e00ff */
[----:B------:R-:W-:Y:S01]  /*0250*/  UMOV UR11, 0x3ff00000 ;  /* 0x3ff00000000b7882 */ /* 0x000fe20000000000 */
[----:B------:R-:W-:Y:S01]  /*0260*/  IMAD.MOV.U32 R8, RZ, RZ, 0x1 ;  /* 0x00000001ff087424 */ /* 0x000fe200078e00ff */
[----:B------:R-:W-:Y:S05]  /*0270*/  BSSY.RECONVERGENT B0, `(.L_x_1) ;  /* 0x0000012000007945 */ /* 0x000fea0003800200 */
[----:B0-----:R-:W-:-:S08]  /*0280*/  DFMA R10, R8, -R16, UR10 ;  /* 0x0000000a080a7e2b */ /* 0x001fd00008000810 */
[----:B------:R-:W-:-:S08]  /*0290*/  DFMA R10, R10, R10, R10 ;  /* 0x0000000a0a0a722b */ /* 0x000fd0000000000a */
[----:B------:R-:W-:Y:S02]  /*02a0*/  DFMA R10, R8, R10, R8 ;  /* 0x0000000a080a722b */ /* 0x000fe40000000008 */
[----:B------:R-:W-:-:S06]  /*02b0*/  DMUL R8, R2, 3 ;  /* 0x4008000002087828 */ /* 0x000fcc0000000000 */
[----:B------:R-:W-:-:S04]  /*02c0*/  DFMA R14, R10, -R16, 1 ;  /* 0x3ff000000a0e742b */ /* 0x000fc80000000810 */
[----:B------:R-:W-:-:S04]  /*02d0*/  FSETP.GEU.AND P1, PT, |R9|, 6.5827683646048100446e-37, PT ;  /* 0x036000000900780b */ /* 0x000fc80003f2e200 */
[----:B------:R-:W-:-:S08]  /*02e0*/  DFMA R14, R10, R14, R10 ;  /* 0x0000000e0a0e722b */ /* 0x000fd0000000000a */
[----:B------:R-:W-:-:S08]  /*02f0*/  DMUL R2, R8, R14 ;  /* 0x0000000e08027228 */ /* 0x000fd00000000000 */
[----:B------:R-:W-:-:S08]  /*0300*/  DFMA R10, R2, -R16, R8 ;  /* 0x80000010020a722b */ /* 0x000fd00000000008 */
[----:B------:R-:W-:-:S10]  /*0310*/  DFMA R2, R14, R10, R2 ;  /* 0x0000000a0e02722b */ /* 0x000fd40000000002 */
[----:B------:R-:W-:-:S05]  /*0320*/  FFMA R10, RZ, 2.1426990032196044922, R3 ;  /* 0x400921fbff0a7823 */ /* 0x000fca0000000003 */
[----:B------:R-:W-:-:S13]  /*0330*/  FSETP.GT.AND P0, PT, |R10|, 1.469367938527859385e-39, PT ;  /* 0x001000000a00780b */ /* 0x000fda0003f04200 */
[----:B------:R-:W-:Y:S05]  /*0340*/  @P0 BRA P1, `(.L_x_2) ;  /* 0x0000000000100947 */ /* 0x000fea0000800000 */
[----:B------:R-:W-:Y:S01]  /*0350*/  IMAD.MOV.U32 R10, RZ, RZ, R8 ;  /* 0x000000ffff0a7224 */ /* 0x000fe200078e0008 */
[----:B------:R-:W-:Y:S02]  /*0360*/  MOV R11, R9 ;  /* 0x00000009000b7202 */ /* 0x000fe40000000f00 */
[----:B------:R-:W-:-:S07]  /*0370*/  MOV R14, 0x390 ;  /* 0x00000390000e7802 */ /* 0x000fce0000000f00 */
[----:B-----5:R-:W-:Y:S05]  /*0380*/  CALL.REL.NOINC `($__internal_0_$__cuda_sm20_div_rn_f64_full) ;  /* 0x0000001400407944 */ /* 0x020fea0003c00000 */
.L_x_2:
[----:B------:R-:W-:Y:S05]  /*0390*/  BSYNC.RECONVERGENT B0 ;  /* 0x0000000000007941 */ /* 0x000fea0003800200 */
.L_x_1:
[----:B------:R-:W-:Y:S01]  /*03a0*/  DMUL R8, R2, 255 ;  /* 0x406fe00002087828 */ /* 0x000fe20000000000 */
[----:B------:R-:W-:Y:S01]  /*03b0*/  IMAD.MOV.U32 R10, RZ, RZ, RZ ;  /* 0x000000ffff0a7224 */ /* 0x000fe200078e00ff */
[----:B-----5:R-:W-:Y:S01]  /*03c0*/  DMUL R16, RZ, R6 ;  /* 0x00000006ff107228 */ /* 0x020fe20000000000 */
[----:B------:R-:W-:Y:S01]  /*03d0*/  IMAD.MOV.U32 R2, RZ, RZ, 0x3fe00000 ;  /* 0x3fe00000ff027424 */ /* 0x000fe200078e00ff */
[----:B------:R-:W-:Y:S01]  /*03e0*/  ISETP.NE.AND P0, PT, R0, 0x3, PT ;  /* 0x000000030000780c */ /* 0x000fe20003f05270 */
[----:B------:R-:W-:-:S05]  /*03f0*/  IMAD.MOV.U32 R12, RZ, RZ, RZ ;  /* 0x000000ffff0c7224 */ /* 0x000fca00078e00ff */
[----:B------:R-:W-:-:S06]  /*0400*/  LOP3.LUT R11, R2, 0x80000000, R9, 0xb8, !PT ;  /* 0x80000000020b7812 */ /* 0x000fcc00078eb809 */
[----:B------:R-:W-:Y:S02]  /*0410*/  DADD.RZ R8, R8, R10 ;  /* 0x0000000008087229 */ /* 0x000fe4000000c00a */
[----:B------:R-:W-:-:S08]  /*0420*/  DMUL R10, R6, 255 ;  /* 0x406fe000060a7828 */ /* 0x000fd00000000000 */
[----:B------:R-:W0:Y:S02]  /*0430*/  F2I.F64.TRUNC R8, R8 ;  /* 0x0000000800087311 */ /* 0x000e24000030d100 */
[----:B------:R-:W-:-:S06]  /*0440*/  LOP3.LUT R13, R2, 0x80000000, R11, 0xb8, !PT ;  /* 0x80000000020d7812 */ /* 0x000fcc00078eb80b */
[----:B------:R-:W-:Y:S01]  /*0450*/  DADD.RZ R10, R10, R12 ;  /* 0x000000000a0a7229 */ /* 0x000fe2000000c00c */
[----:B0-----:R-:W0:Y:S09]  /*0460*/  I2F.F64 R14, R8 ;  /* 0x00000008000e7312 */ /* 0x001e320000201c00 */
[----:B------:R-:W1:Y:S01]  /*0470*/  F2I.F64.TRUNC R11, R10 ;  /* 0x0000000a000b7311 */ /* 0x000e62000030d100 */
[----:B0-----:R-:W-:Y:S01]  /*0480*/  DMUL R14, R14, R6 ;  /* 0x000000060e0e7228 */ /* 0x001fe20000000000 */
[----:B------:R-:W-:Y:S01]  /*0490*/  LOP3.LUT R7, R2, 0x80000000, R17, 0xb8, !PT ;  /* 0x8000000002077812 */ /* 0x000fe200078eb811 */
[----:B------:R-:W-:Y:S01]  /*04a0*/  IMAD.MOV.U32 R6, RZ, RZ, RZ ;  /* 0x000000ffff067224 */ /* 0x000fe200078e00ff */
[----:B-1----:R0:W-:Y:S05]  /*04b0*/  @!P0 STG.E desc[UR4][R4.64], R11 ;  /* 0x0000000b04008986 */ /* 0x0021ea000c101904 */
[----:B------:R-:W-:-:S02]  /*04c0*/  DADD.RZ R6, R16, R6 ;  /* 0x0000000010067229 */ /* 0x000fc4000000c006 */
[----:B------:R-:W-:Y:S01]  /*04d0*/  LOP3.LUT R3, R2, 0x80000000, R15, 0xb8, !PT ;  /* 0x8000000002037812 */ /* 0x000fe200078eb80f */
[----:B------:R-:W-:-:S06]  /*04e0*/  IMAD.MOV.U32 R2, RZ, RZ, RZ ;  /* 0x000000ffff027224 */ /* 0x000fcc00078e00ff */
[----:B------:R-:W-:Y:S01]  /*04f0*/  DADD.RZ R2, R14, R2 ;  /* 0x000000000e027229 */ /* 0x000fe2000000c002 */
[----:B------:R-:W1:Y:S09]  /*0500*/  F2I.F64.TRUNC R7, R6 ;  /* 0x0000000600077311 */ /* 0x000e72000030d100 */
[----:B------:R-:W2:Y:S01]  /*0510*/  F2I.F64.TRUNC R3, R2 ;  /* 0x0000000200037311 */ /* 0x000ea2000030d100 */
[----:B-1----:R0:W-:Y:S04]  /*0520*/  @!P0 STG.E desc[UR4][R4.64+0x8], R7 ;  /* 0x0000080704008986 */ /* 0x0021e8000c101904 */
[----:B--2---:R0:W-:Y:S01]  /*0530*/  @!P0 STG.E desc[UR4][R4.64+0x4], R3 ;  /* 0x0000040304008986 */ /* 0x0041e2000c101904 */
[----:B------:R-:W-:Y:S05]  /*0540*/  @!P0 EXIT ;  /* 0x000000000000894d */ /* 0x000fea0003800000 */
[----:B------:R-:W-:Y:S02]  /*0550*/  IMAD.U32 R0, R11, 0x10000, RZ ;  /* 0x000100000b007824 */ /* 0x000fe400078e00ff */
[----:B0-----:R-:W-:-:S05]  /*0560*/  IMAD.SHL.U32 R3, R3, 0x100, RZ ;  /* 0x0000010003037824 */ /* 0x001fca00078e00ff */
[----:B------:R-:W-:-:S05]  /*0570*/  LOP3.LUT R3, R7, R3, R0, 0xfe, !PT ;  /* 0x0000000307037212 */ /* 0x000fca00078efe00 */
[----:B------:R-:W-:Y:S01]  /*0580*/  STG.E desc[UR4][R4.64], R3 ;  /* 0x0000000304007986 */ /* 0x000fe2000c101904 */
[----:B------:R-:W-:Y:S05]  /*0590*/  EXIT ;  /* 0x000000000000794d */ /* 0x000fea0003800000 */
.L_x_0:
[----:B------:R-:W-:Y:S01]  /*05a0*/  MOV R8, 0x382d7365 ;  /* 0x382d736500087802 */ /* 0x000fe20000000f00 */
[----:B------:R-:W-:-:S06]  /*05b0*/  IMAD.MOV.U32 R9, RZ, RZ, 0x4000c152 ;  /* 0x4000c152ff097424 */ /* 0x000fcc00078e00ff */
[----:B------:R-:W-:-:S06]  /*05c0*/  DSETP.GEU.AND P0, PT, R2, R8, PT ;  /* 0x000000080200722a */ /* 0x000fcc0003f0e000 */
[----:B------:R-:W-:-:S14]  /*05d0*/  DSETP.LTU.OR P0, PT, R2, UR8, P0 ;  /* 0x0000000802007e2a */ /* 0x000fdc0008709400 */
[----:B------:R-:W-:Y:S05]  /*05e0*/  @P0 BRA `(.L_x_3) ;  /* 0x0000000000e00947 */ /* 0x000fea0003800000 */
[----:B------:R-:W0:Y:S01]  /*05f0*/  MUFU.RCP64H R11, 3.1415920257568359375 ;  /* 0x400921fb000b7908 */ /* 0x000e220000001800 */
[----:B------:R-:W-:Y:S01]  /*0600*/  IMAD.MOV.U32 R16, RZ, RZ, 0x54442d18 ;  /* 0x54442d18ff107424 */ /* 0x000fe200078e00ff */
[----:B------:R-:W-:Y:S01]  /*0610*/  BSSY.RECONVERGENT B0, `(.L_x_4) ;  /* 0x0000014000007945 */ /* 0x000fe20003800200 */
[----:B------:R-:W-:Y:S02]  /*0620*/  IMAD.MOV.U32 R17, RZ, RZ, 0x400921fb ;  /* 0x400921fbff117424 */ /* 0x000fe400078e00ff */
[----:B------:R-:W-:-:S06]  /*0630*/  IMAD.MOV.U32 R10, RZ, RZ, 0x1 ;  /* 0x00000001ff0a7424 */ /* 0x000fcc00078e00ff */
[----:B0-----:R-:W-:-:S08]  /*0640*/  DFMA R8, R10, -R16, 1 ;  /* 0x3ff000000a08742b */ /* 0x001fd00000000810 */
[----:B------:R-:W-:-:S08]  /*0650*/  DFMA R8, R8, R8, R8 ;  /* 0x000000080808722b */ /* 0x000fd00000000008 */
[----:B------:R-:W-:Y:S02]  /*0660*/  DFMA R10, R10, R8, R10 ;  /* 0x000000080a0a722b */ /* 0x000fe4000000000a */
[----:B------:R-:W-:-:S06]  /*0670*/  DMUL R8, R2, -3 ;  /* 0xc008000002087828 */ /* 0x000fcc0000000000 */
        /* <DEDUP_REMOVED lines=10> */
[----:B------:R-:W-:Y:S01]  /*0720*/  MOV R14, 0x750 ;  /* 0x00000750000e7802 */ /* 0x000fe20000000f00 */
[----:B------:R-:W-:-:S07]  /*0730*/  IMAD.MOV.U32 R11, RZ, RZ, R9 ;  /* 0x000000ffff0b7224 */ /* 0x000fce00078e0009 */
[----:B-----5:R-:W-:Y:S05]  /*0740*/  CALL.REL.NOINC `($__internal_0_$__cuda_sm20_div_rn_f64_full) ;  /* 0x0000001000507944 */ /* 0x020fea0003c00000 */
.L_x_5:
[----:B------:R-:W-:Y:S05]  /*0750*/  BSYNC.RECONVERGENT B0 ;  /* 0x0000000000007941 */ /* 0x000fea0003800200 */
.L_x_4:
[----:B------:R-:W-:Y:S01]  /*0760*/  DADD R2, R2, 2 ;  /* 0x4000000002027429 */ /* 0x000fe20000000000 */
[----:B------:R-:W-:Y:S01]  /*0770*/  MOV R10, RZ ;  /* 0x000000ff000a7202 */ /* 0x000fe20000000f00 */
[----:B-----5:R-:W-:Y:S01]  /*0780*/  DMUL R12, R6, 255 ;  /* 0x406fe000060c7828 */ /* 0x020fe20000000000 */
[----:B------:R-:W-:Y:S01]  /*0790*/  IMAD.MOV.U32 R14, RZ, RZ, RZ ;  /* 0x000000ffff0e7224 */ /* 0x000fe200078e00ff */
[----:B------:R-:W-:Y:S01]  /*07a0*/  DMUL R16, RZ, R6 ;  /* 0x00000006ff107228 */ /* 0x000fe20000000000 */
[----:B------:R-:W-:-:S03]  /*07b0*/  ISETP.NE.AND P0, PT, R0, 0x3, PT ;  /* 0x000000030000780c */ /* 0x000fc60003f05270 */
[----:B------:R-:W-:Y:S01]  /*07c0*/  DMUL R8, R2, 255 ;  /* 0x406fe00002087828 */ /* 0x000fe20000000000 */
[----:B------:R-:W-:-:S05]  /*07d0*/  IMAD.MOV.U32 R2, RZ, RZ, 0x3fe00000 ;  /* 0x3fe00000ff027424 */ /* 0x000fca00078e00ff */
[----:B------:R-:W-:-:S04]  /*07e0*/  LOP3.LUT R15, R2, 0x80000000, R13, 0xb8, !PT ;  /* 0x80000000020f7812 */ /* 0x000fc800078eb80d */
[----:B------:R-:W-:Y:S02]  /*07f0*/  LOP3.LUT R11, R2, 0x80000000, R9, 0xb8, !PT ;  /* 0x80000000020b7812 */ /* 0x000fe400078eb809 */
[----:B------:R-:W-:-:S04]  /*0800*/  DADD.RZ R12, R12, R14 ;  /* 0x000000000c0c7229 */ /* 0x000fc8000000c00e */
[----:B------:R-:W-:-:S06]  /*0810*/  DADD.RZ R8, R8, R10 ;  /* 0x0000000008087229 */ /* 0x000fcc000000c00a */
[----:B------:R-:W0:Y:S08]  /*0820*/  F2I.F64.TRUNC R13, R12 ;  /* 0x0000000c000d7311 */ /* 0x000e30000030d100 */
[----:B------:R-:W1:Y:S01]  /*0830*/  F2I.F64.TRUNC R8, R8 ;  /* 0x0000000800087311 */ /* 0x000e62000030d100 */
[----:B0-----:R0:W-:Y:S07]  /*0840*/  @!P0 STG.E desc[UR4][R4.64+0x4], R13 ;  /* 0x0000040d04008986 */ /* 0x0011ee000c101904 */
[----:B-1----:R-:W1:Y:S02]  /*0850*/  I2F.F64 R10, R8 ;  /* 0x00000008000a7312 */ /* 0x002e640000201c00 */
[----:B-1----:R-:W-:Y:S01]  /*0860*/  DMUL R10, R10, R6 ;  /* 0x000000060a0a7228 */ /* 0x002fe20000000000 */
[----:B------:R-:W-:Y:S01]  /*0870*/  LOP3.LUT R7, R2, 0x80000000, R17, 0xb8, !PT ;  /* 0x8000000002077812 */ /* 0x000fe200078eb811 */
[----:B------:R-:W-:-:S06]  /*0880*/  IMAD.MOV.U32 R6, RZ, RZ, RZ ;  /* 0x000000ffff067224 */ /* 0x000fcc00078e00ff */
[----:B------:R-:W-:Y:S02]  /*0890*/  DADD.RZ R6, R16, R6 ;  /* 0x0000000010067229 */ /* 0x000fe4000000c006 */
        /* <DEDUP_REMOVED lines=13> */
.L_x_3:
[----:B------:R-:W-:Y:S02]  /*0970*/  IMAD.MOV.U32 R10, RZ, RZ, 0x54442d18 ;  /* 0x54442d18ff0a7424 */ /* 0x000fe400078e00ff */
[----:B------:R-:W-:-:S06]  /*0980*/  IMAD.MOV.U32 R11, RZ, RZ, 0x400921fb ;  /* 0x400921fbff0b7424 */ /* 0x000fcc00078e00ff */
[----:B------:R-:W-:-:S06]  /*0990*/  DSETP.GEU.AND P0, PT, R2, R10, PT ;  /* 0x0000000a0200722a */ /* 0x000fcc0003f0e000 */
[----:B------:R-:W-:-:S14]  /*09a0*/  DSETP.LTU.OR P0, PT, R2, R8, P0 ;  /* 0x000000080200722a */ /* 0x000fdc0000709400 */
[----:B------:R-:W-:Y:S05]  /*09b0*/  @P0 BRA `(.L_x_6) ;  /* 0x0000000000d80947 */ /* 0x000fea0003800000 */
[----:B------:R-:W0:Y:S01]  /*09c0*/  MUFU.RCP64H R9, 3.1415920257568359375 ;  /* 0x400921fb00097908 */ /* 0x000e220000001800 */
[----:B------:R-:W-:Y:S01]  /*09d0*/  MOV R14, 0x54442d18 ;  /* 0x54442d18000e7802 */ /* 0x000fe20000000f00 */
[----:B------:R-:W-:Y:S01]  /*09e0*/  IMAD.MOV.U32 R15, RZ, RZ, 0x400921fb ;  /* 0x400921fbff0f7424 */ /* 0x000fe200078e00ff */
[----:B------:R-:W-:Y:S01]  /*09f0*/  BSSY.RECONVERGENT B0, `(.L_x_7) ;  /* 0x0000011000007945 */ /* 0x000fe20003800200 */
[----:B------:R-:W-:-:S06]  /*0a00*/  IMAD.MOV.U32 R8, RZ, RZ, 0x1 ;  /* 0x00000001ff087424 */ /* 0x000fcc00078e00ff */
[----:B0-----:R-:W-:-:S08]  /*0a10*/  DFMA R10, R8, -R14, 1 ;  /* 0x3ff00000080a742b */ /* 0x001fd0000000080e */
        /* <DEDUP_REMOVED lines=12> */
[----:B------:R-:W-:-:S07]  /*0ae0*/  MOV R14, 0xb00 ;  /* 0x00000b00000e7802 */ /* 0x000fce0000000f00 */
[----:B-----5:R-:W-:Y:S05]  /*0af0*/  CALL.REL.NOINC `($__internal_0_$__cuda_sm20_div_rn_f64_full) ;  /* 0x0000000c00647944 */ /* 0x020fea0003c00000 */
.L_x_8:
[----:B------:R-:W-:Y:S05]  /*0b00*/  BSYNC.RECONVERGENT B0 ;  /* 0x0000000000007941 */ /* 0x000fea0003800200 */
.L_x_7:
[----:B------:R-:W-:Y:S01]  /*0b10*/  DADD R2, R2, -2 ;  /* 0xc000000002027429 */ /* 0x000fe20000000000 */
[----:B------:R-:W-:Y:S01]  /*0b20*/  IMAD.MOV.U32 R10, RZ, RZ, RZ ;  /* 0x000000ffff0a7224 */ /* 0x000fe200078e00ff */
[----:B-----5:R-:W-:Y:S01]  /*0b30*/  DMUL R12, RZ, R6 ;  /* 0x00000006ff0c7228 */ /* 0x020fe20000000000 */
[----:B------:R-:W-:Y:S01]  /*0b40*/  IMAD.MOV.U32 R14, RZ, RZ, RZ ;  /* 0x000000ffff0e7224 */ /* 0x000fe200078e00ff */
[----:B------:R-:W-:Y:S01]  /*0b50*/  DMUL R16, R6, 255 ;  /* 0x406fe00006107828 */ /* 0x000fe20000000000 */
        /* <DEDUP_REMOVED lines=18> */
[----:B------:R-:W1:Y:S08]  /*0c80*/  F2I.F64.TRUNC R7, R6 ;  /* 0x0000000600077311 */ /* 0x000e70000030d100 */
[----:B------:R-:W2:Y:S01]  /*0c90*/  F2I.F64.TRUNC R9, R2 ;  /* 0x0000000200097311 */ /* 0x000ea2000030d100 */
[----:B-1----:R0:W-:Y:S04]  /*0ca0*/  @!P0 STG.E desc[UR4][R4.64+0x4], R7 ;  /* 0x0000040704008986 */ /* 0x0021e8000c101904 */
[----:B--2---:R0:W-:Y:S01]  /*0cb0*/  @!P0 STG.E desc[UR4][R4.64+0x8], R9 ;  /* 0x0000080904008986 */ /* 0x0041e2000c101904 */
[----:B------:R-:W-:Y:S05]  /*0cc0*/  @!P0 EXIT ;  /* 0x000000000000894d */ /* 0x000fea0003800000 */
[----:B------:R-:W-:Y:S01]  /*0cd0*/  IMAD.SHL.U32 R3, R7, 0x100, RZ ;  /* 0x0000010007037824 */ /* 0x000fe200078e00ff */
[----:B------:R-:W-:-:S04]  /*0ce0*/  SHF.L.U32 R0, R13, 0x10, RZ ;  /* 0x000000100d007819 */ /* 0x000fc800000006ff */
[----:B------:R-:W-:-:S05]  /*0cf0*/  LOP3.LUT R3, R9, R3, R0, 0xfe, !PT ;  /* 0x0000000309037212 */ /* 0x000fca00078efe00 */
[----:B------:R-:W-:Y:S01]  /*0d00*/  STG.E desc[UR4][R4.64], R3 ;  /* 0x0000000304007986 */ /* 0x000fe2000c101904 */
[----:B------:R-:W-:Y:S05]  /*0d10*/  EXIT ;  /* 0x000000000000794d */ /* 0x000fea0003800000 */
.L_x_6:
[----:B------:R-:W-:Y:S02]  /*0d20*/  IMAD.MOV.U32 R8, RZ, RZ, 0x382d7365 ;  /* 0x382d7365ff087424 */ /* 0x000fe400078e00ff */
[----:B------:R-:W-:-:S06]  /*0d30*/  IMAD.MOV.U32 R9, RZ, RZ, 0x4010c152 ;  /* 0x4010c152ff097424 */ /* 0x000fcc00078e00ff */
[----:B------:R-:W-:-:S06]  /*0d40*/  DSETP.GEU.AND P0, PT, R2, R8, PT ;  /* 0x000000080200722a */ /* 0x000fcc0003f0e000 */
[----:B------:R-:W-:-:S14]  /*0d50*/  DSETP.LTU.OR P0, PT, R2, R10, P0 ;  /* 0x0000000a0200722a */ /* 0x000fdc0000709400 */
        /* <DEDUP_REMOVED lines=19> */
[----:B------:R-:W-:Y:S01]  /*0e90*/  MOV R10, R8 ;  /* 0x00000008000a7202 */ /* 0x000fe20000000f00 */
[----:B------:R-:W-:Y:S01]  /*0ea0*/  IMAD.MOV.U32 R11, RZ, RZ, R9 ;  /* 0x000000ffff0b7224 */ /* 0x000fe200078e0009 */
[----:B------:R-:W-:-:S07]  /*0eb0*/  MOV R14, 0xed0 ;  /* 0x00000ed0000e7802 */ /* 0x000fce0000000f00 */
[----:B-----5:R-:W-:Y:S05]  /*0ec0*/  CALL.REL.NOINC `($__internal_0_$__cuda_sm20_div_rn_f64_full) ;  /* 0x0000000800707944 */ /* 0x020fea0003c00000 */
.L_x_11:
[----:B------:R-:W-:Y:S05]  /*0ed0*/  BSYNC.RECONVERGENT B0 ;  /* 0x0000000000007941 */ /* 0x000fea0003800200 */
.L_x_10:
[----:B------:R-:W-:Y:S01]  /*0ee0*/  DADD R2, R2, 4 ;  /* 0x4010000002027429 */ /* 0x000fe20000000000 */
        /* <DEDUP_REMOVED lines=27> */
[----:B0-----:R-:W-:Y:S01]  /*10a0*/  IMAD.SHL.U32 R3, R3, 0x100, RZ ;  /* 0x0000010003037824 */ /* 0x001fe200078e00ff */
[----:B------:R-:W-:-:S04]  /*10b0*/  SHF.L.U32 R0, R13, 0x10, RZ ;  /* 0x000000100d007819 */ /* 0x000fc800000006ff */
[----:B------:R-:W-:-:S05]  /*10c0*/  LOP3.LUT R3, R7, R3, R0, 0xfe, !PT ;  /* 0x0000000307037212 */ /* 0x000fca00078efe00 */
[----:B------:R-:W-:Y:S01]  /*10d0*/  STG.E desc[UR4][R4.64], R3 ;  /* 0x0000000304007986 */ /* 0x000fe2000c101904 */
[----:B------:R-:W-:Y:S05]  /*10e0*/  EXIT ;  /* 0x000000000000794d */ /* 0x000fea0003800000 */
.L_x_9:
[----:B------:R-:W-:Y:S02]  /*10f0*/  IMAD.MOV.U32 R10, RZ, RZ, -0x39c72fc1 ;  /* 0xc638d03fff0a7424 */ /* 0x000fe400078e00ff */
        /* <DEDUP_REMOVED lines=26> */
.L_x_14:
[----:B------:R-:W-:Y:S05]  /*12a0*/  BSYNC.RECONVERGENT B0 ;  /* 0x0000000000007941 */ /* 0x000fea0003800200 */
.L_x_13:
        /* <DEDUP_REMOVED lines=28> */
[----:B------:R-:W-:Y:S01]  /*1470*/  SHF.L.U32 R0, R3, 0x10, RZ ;  /* 0x0000001003007819 */ /* 0x000fe200000006ff */
[----:B0-----:R-:W-:-:S05]  /*1480*/  IMAD.SHL.U32 R3, R13, 0x100, RZ ;  /* 0x000001000d037824 */ /* 0x001fca00078e00ff */
[----:B------:R-:W-:-:S05]  /*1490*/  LOP3.LUT R3, R7, R3, R0, 0xfe, !PT ;  /* 0x0000000307037212 */ /* 0x000fca00078efe00 */
[----:B------:R-:W-:Y:S01]  /*14a0*/  STG.E desc[UR4][R4.64], R3 ;  /* 0x0000000304007986 */ /* 0x000fe2000c101904 */
[----:B------:R-:W-:Y:S05]  /*14b0*/  EXIT ;  /* 0x000000000000794d */ /* 0x000fea0003800000 */
.L_x_12:
[----:B------:R-:W-:Y:S01]  /*14c0*/  UMOV UR10, 0x54442d18 ;  /* 0x54442d18000a7882 */ /* 0x000fe20000000000 */
[----:B------:R-:W-:Y:S02]  /*14d0*/  UMOV UR11, 0x401921fb ;  /* 0x401921fb000b7882 */ /* 0x000fe40000000000 */
[----:B------:R-:W-:-:S06]  /*14e0*/  DSETP.GEU.AND P0, PT, R2, UR10, PT ;  /* 0x0000000a02007e2a */ /* 0x000fcc000bf0e000 */
[----:B------:R-:W-:-:S14]  /*14f0*/  DSETP.LTU.OR P0, PT, R2, R10, P0 ;  /* 0x0000000a0200722a */ /* 0x000fdc0000709400 */
[----:B------:R-:W-:Y:S05]  /*1500*/  @P0 EXIT ;  /* 0x000000000000094d */ /* 0x000fea0003800000 */
        /* <DEDUP_REMOVED lines=22> */
.L_x_16:
[----:B------:R-:W-:Y:S05]  /*1670*/  BSYNC.RECONVERGENT B0 ;  /* 0x0000000000007941 */ /* 0x000fea0003800200 */
.L_x_15:
[----:B------:R-:W-:Y:S01]  /*1680*/  DADD R2, R2, 6 ;  /* 0x4018000002027429 */ /* 0x000fe20000000000 */
[----:B------:R-:W-:Y:S01]  /*1690*/  IMAD.MOV.U32 R10, RZ, RZ, RZ ;  /* 0x000000ffff0a7224 */ /* 0x000fe200078e00ff */
[----:B-----5:R-:W-:Y:S01]  /*16a0*/  DMUL R12, R6, 255 ;  /* 0x406fe000060c7828 */ /* 0x020fe20000000000 */
[----:B------:R-:W-:Y:S01]  /*16b0*/  IMAD.MOV.U32 R14, RZ, RZ, RZ ;  /* 0x000000ffff0e7224 */ /* 0x000fe200078e00ff */
[----:B------:R-:W-:Y:S01]  /*16c0*/  DMUL R16, RZ, R6 ;  /* 0x00000006ff107228 */ /* 0x000fe20000000000 */
[----:B------:R-:W-:-:S03]  /*16d0*/  ISETP.NE.AND P0, PT, R0, 0x3, PT ;  /* 0x000000030000780c */ /* 0x000fc60003f05270 */
[----:B------:R-:W-:Y:S01]  /*16e0*/  DMUL R8, R2, 255 ;  /* 0x406fe00002087828 */ /* 0x000fe20000000000 */
[----:B------:R-:W-:-:S04]  /*16f0*/  MOV R2, 0x3fe00000 ;  /* 0x3fe0000000027802 */ /* 0x000fc80000000f00 */
[----:B------:R-:W-:-:S05]  /*1700*/  LOP3.LUT R15, R2, 0x80000000, R13, 0xb8, !PT ;  /* 0x80000000020f7812 */ /* 0x000fca00078eb80d */
[----:B------:R-:W-:Y:S01]  /*1710*/  LOP3.LUT R11, R2, 0x80000000, R9, 0xb8, !PT ;  /* 0x80000000020b7812 */ /* 0x000fe200078eb809 */
[----:B------:R-:W-:-:S05]  /*1720*/  DADD.RZ R12, R12, R14 ;  /* 0x000000000c0c7229 */ /* 0x000fca000000c00e */
[----:B------:R-:W-:-:S05]  /*1730*/  DADD.RZ R8, R8, R10 ;  /* 0x0000000008087229 */ /* 0x000fca000000c00a */
        /* <DEDUP_REMOVED lines=16> */
[----:B------:R-:W-:Y:S02]  /*1840*/  IMAD.U32 R0, R13, 0x10000, RZ ;  /* 0x000100000d007824 */ /* 0x000fe400078e00ff */
[----:B------:R-:W-:-:S05]  /*1850*/  IMAD.SHL.U32 R3, R7, 0x100, RZ ;  /* 0x0000010007037824 */ /* 0x000fca00078e00ff */
[----:B------:R-:W-:-:S05]  /*1860*/  LOP3.LUT R3, R9, R3, R0, 0xfe, !PT ;  /* 0x0000000309037212 */ /* 0x000fca00078efe00 */
[----:B------:R-:W-:Y:S01]  /*1870*/  STG.E desc[UR4][R4.64], R3 ;  /* 0x0000000304007986 */ /* 0x000fe2000c101904 */
[----:B------:R-:W-:Y:S05]  /*1880*/  EXIT ;  /* 0x000000000000794d */ /* 0x000fea0003800000 */
        .weak           $__internal_0_$__cuda_sm20_div_rn_f64_full
        .type           $__internal_0_$__cuda_sm20_div_rn_f64_full,@function
        .size           $__internal_0_$__cuda_sm20_div_rn_f64_full,(.L_x_23 - $__internal_0_$__cuda_sm20_div_rn_f64_full)
$__internal_0_$__cuda_sm20_div_rn_f64_full:
[C---:B------:R-:W-:Y:S01]  /*1890*/  FSETP.GEU.AND P0, PT, |R13|.reuse, 1.469367938527859385e-39, PT ;  /* 0x001000000d00780b */ /* 0x040fe20003f0e200 */
[----:B------:R-:W-:Y:S01]  /*18a0*/  IMAD.U32 R8, RZ, RZ, UR6 ;  /* 0x00000006ff087e24 */ /* 0x000fe2000f8e00ff */
[----:B------:R-:W-:Y:S01]  /*18b0*/  LOP3.LUT R3, R13, 0x800fffff, RZ, 0xc0, !PT ;  /* 0x800fffff0d037812 */ /* 0x000fe200078ec0ff */
[----:B------:R-:W-:Y:S01]  /*18c0*/  IMAD.MOV.U32 R18, RZ, RZ, 0x1 ;  /* 0x00000001ff127424 */ /* 0x000fe200078e00ff */
[----:B------:R-:W-:Y:S01]  /*18d0*/  MOV R2, UR6 ;  /* 0x0000000600027c02 */ /* 0x000fe20008000f00 */
[----:B------:R-:W-:Y:S01]  /*18e0*/  BSSY.RECONVERGENT B1, `(.L_x_17) ;  /* 0x0000055000017945 */ /* 0x000fe20003800200 */
[----:B------:R-:W-:Y:S01]  /*18f0*/  LOP3.LUT R9, R3, 0x3ff00000, RZ, 0xfc, !PT ;  /* 0x3ff0000003097812 */ /* 0x000fe200078efcff */
[----:B------:R-:W-:Y:S01]  /*1900*/  IMAD.MOV.U32 R3, RZ, RZ, R13 ;  /* 0x000000ffff037224 */ /* 0x000fe200078e000d */
[C---:B------:R-:W-:Y:S02]  /*1910*/  FSETP.GEU.AND P2, PT, |R11|.reuse, 1.469367938527859385e-39, PT ;  /* 0x001000000b00780b */ /* 0x040fe40003f4e200 */
[----:B------:R-:W-:-:S02]  /*1920*/  LOP3.LUT R15, R11, 0x7ff00000, RZ, 0xc0, !PT ;  /* 0x7ff000000b0f7812 */ /* 0x000fc400078ec0ff */
[----:B------:R-:W-:Y:S01]  /*1930*/  LOP3.LUT R22, R13, 0x7ff00000, RZ, 0xc0, !PT ;  /* 0x7ff000000d167812 */ /* 0x000fe200078ec0ff */
[----:B------:R-:W-:-:S03]  /*1940*/  @!P0 DMUL R8, R2, 8.98846567431157953865e+307 ;  /* 0x7fe0000002088828 */ /* 0x000fc60000000000 */
[----:B------:R-:W-:-:S03]  /*1950*/  ISETP.GE.U32.AND P1, PT, R15, R22, PT ;  /* 0x000000160f00720c */ /* 0x000fc60003f26070 */
[----:B------:R-:W0:Y:S02]  /*1960*/  MUFU.RCP64H R19, R9 ;  /* 0x0000000900137308 */ /* 0x000e240000001800 */
[----:B------:R-:W-:Y:S01]  /*1970*/  @!P2 LOP3.LUT R12, R3, 0x7ff00000, RZ, 0xc0, !PT ;  /* 0x7ff00000030ca812 */ /* 0x000fe200078ec0ff */
[----:B------:R-:W-:-:S03]  /*1980*/  @!P2 IMAD.MOV.U32 R24, RZ, RZ, RZ ;  /* 0x000000ffff18a224 */ /* 0x000fc600078e00ff */
[----:B------:R-:W-:Y:S01]  /*1990*/  @!P2 ISETP.GE.U32.AND P3, PT, R15, R12, PT ;  /* 0x0000000c0f00a20c */ /* 0x000fe20003f66070 */
[----:B------:R-:W-:Y:S01]  /*19a0*/  IMAD.MOV.U32 R12, RZ, RZ, R10 ;  /* 0x000000ffff0c7224 */ /* 0x000fe200078e000a */
[----:B0-----:R-:W-:-:S08]  /*19b0*/  DFMA R16, R18, -R8, 1 ;  /* 0x3ff000001210742b */ /* 0x001fd00000000808 */
[----:B------:R-:W-:Y:S01]  /*19c0*/  DFMA R20, R16, R16, R16 ;  /* 0x000000101014722b */ /* 0x000fe20000000010 */
[----:B------:R-:W-:-:S05]  /*19d0*/  IMAD.MOV.U32 R16, RZ, RZ, 0x1ca00000 ;  /* 0x1ca00000ff107424 */ /* 0x000fca00078e00ff */
[C---:B------:R-:W-:Y:S02]  /*19e0*/  @!P2 SEL R17, R16.reuse, 0x63400000, !P3 ;  /* 0x634000001011a807 */ /* 0x040fe40005800000 */
[----:B------:R-:W-:Y:S01]  /*19f0*/  DFMA R18, R18, R20, R18 ;  /* 0x000000141212722b */ /* 0x000fe20000000012 */
[----:B------:R-:W-:Y:S02]  /*1a00*/  SEL R13, R16, 0x63400000, !P1 ;  /* 0x63400000100d7807 */ /* 0x000fe40004800000 */
[--C-:B------:R-:W-:Y:S02]  /*1a10*/  @!P2 LOP3.LUT R17, R17, 0x80000000, R11.reuse, 0xf8, !PT ;  /* 0x800000001111a812 */ /* 0x100fe400078ef80b */
[----:B------:R-:W-:Y:S02]  /*1a20*/  LOP3.LUT R13, R13, 0x800fffff, R11, 0xf8, !PT ;  /* 0x800fffff0d0d7812 */ /* 0x000fe400078ef80b */
[----:B------:R-:W-:Y:S01]  /*1a30*/  @!P2 LOP3.LUT R25, R17, 0x100000, RZ, 0xfc, !PT ;  /* 0x001000001119a812 */ /* 0x000fe200078efcff */
[----:B------:R-:W-:-:S05]  /*1a40*/  DFMA R20, R18, -R8, 1 ;  /* 0x3ff000001214742b */ /* 0x000fca0000000808 */
[----:B------:R-:W-:Y:S01]  /*1a50*/  @!P2 DFMA R12, R12, 2, -R24 ;  /* 0x400000000c0ca82b */ /* 0x000fe20000000818 */
[----:B------:R-:W-:Y:S02]  /*1a60*/  MOV R24, R15 ;  /* 0x0000000f00187202 */ /* 0x000fe40000000f00 */
[----:B------:R-:W-:Y:S01]  /*1a70*/  DFMA R18, R18, R20, R18 ;  /* 0x000000141212722b */ /* 0x000fe20000000012 */
[----:B------:R-:W-:Y:S01]  /*1a80*/  IMAD.MOV.U32 R25, RZ, RZ, R22 ;  /* 0x000000ffff197224 */ /* 0x000fe200078e0016 */
[----:B------:R-:W-:-:S05]  /*1a90*/  @!P0 LOP3.LUT R25, R9, 0x7ff00000, RZ, 0xc0, !PT ;  /* 0x7ff0000009198812 */ /* 0x000fca00078ec0ff */
[----:B------:R-:W-:Y:S01]  /*1aa0*/  @!P2 LOP3.LUT R24, R13, 0x7ff00000, RZ, 0xc0, !PT ;  /* 0x7ff000000d18a812 */ /* 0x000fe200078ec0ff */
[----:B------:R-:W-:-:S04]  /*1ab0*/  DMUL R20, R18, R12 ;  /* 0x0000000c12147228 */ /* 0x000fc80000000000 */
[----:B------:R-:W-:-:S04]  /*1ac0*/  VIADD R17, R24, 0xffffffff ;  /* 0xffffffff18117836 */ /* 0x000fc80000000000 */
[----:B------:R-:W-:Y:S01]  /*1ad0*/  DFMA R22, R20, -R8, R12 ;  /* 0x800000081416722b */ /* 0x000fe2000000000c */
[----:B------:R-:W-:Y:S01]  /*1ae0*/  ISETP.GT.U32.AND P0, PT, R17, 0x7feffffe, PT ;  /* 0x7feffffe1100780c */ /* 0x000fe20003f04070 */
[----:B------:R-:W-:-:S05]  /*1af0*/  VIADD R17, R25, 0xffffffff ;  /* 0xffffffff19117836 */ /* 0x000fca0000000000 */
[----:B------:R-:W-:Y:S01]  /*1b00*/  ISETP.GT.U32.OR P0, PT, R17, 0x7feffffe, P0 ;  /* 0x7feffffe1100780c */ /* 0x000fe20000704470 */
[----:B------:R-:W-:-:S12]  /*1b10*/  DFMA R18, R18, R22, R20 ;  /* 0x000000161212722b */ /* 0x000fd80000000014 */
[----:B------:R-:W-:Y:S05]  /*1b20*/  @P0 BRA `(.L_x_18) ;  /* 0x00000000006c0947 */ /* 0x000fea0003800000 */
[----:B------:R-:W-:-:S04]  /*1b30*/  LOP3.LUT R20, R3, 0x7ff00000, RZ, 0xc0, !PT ;  /* 0x7ff0000003147812 */ /* 0x000fc800078ec0ff */
[CC--:B------:R-:W-:Y:S02]  /*1b40*/  VIADDMNMX R10, R15.reuse, -R20.reuse, 0xb9600000, !PT ;  /* 0xb96000000f0a7446 */ /* 0x0c0fe40007800914 */
[----:B------:R-:W-:Y:S01]  /*1b50*/  ISETP.GE.U32.AND P0, PT, R15, R20, PT ;  /* 0x000000140f00720c */ /* 0x000fe20003f06070 */
[----:B------:R-:W-:Y:S01]  /*1b60*/  IMAD.MOV.U32 R20, RZ, RZ, RZ ;  /* 0x000000ffff147224 */ /* 0x000fe200078e00ff */
[----:B------:R-:W-:Y:S02]  /*1b70*/  VIMNMX R10, PT, PT, R10, 0x46a00000, PT ;  /* 0x46a000000a0a7848 */ /* 0x000fe40003fe0100 */
[----:B------:R-:W-:-:S05]  /*1b80*/  SEL R11, R16, 0x63400000, !P0 ;  /* 0x63400000100b7807 */ /* 0x000fca0004000000 */
[----:B------:R-:W-:-:S04]  /*1b90*/  IMAD.IADD R10, R10, 0x1, -R11 ;  /* 0x000000010a0a7824 */ /* 0x000fc800078e0a0b */
[----:B------:R-:W-:-:S06]  /*1ba0*/  VIADD R21, R10, 0x7fe00000 ;  /* 0x7fe000000a157836 */ /* 0x000fcc0000000000 */
[----:B------:R-:W-:-:S10]  /*1bb0*/  DMUL R16, R18, R20 ;  /* 0x0000001412107228 */ /* 0x000fd40000000000 */
[----:B------:R-:W-:-:S13]  /*1bc0*/  FSETP.GTU.AND P0, PT, |R17|, 1.469367938527859385e-39, PT ;  /* 0x001000001100780b */ /* 0x000fda0003f0c200 */
[----:B------:R-:W-:Y:S05]  /*1bd0*/  @P0 BRA `(.L_x_19) ;  /* 0x0000000000940947 */ /* 0x000fea0003800000 */
[----:B------:R-:W-:Y:S01]  /*1be0*/  DFMA R8, R18, -R8, R12 ;  /* 0x800000081208722b */ /* 0x000fe2000000000c */
[----:B------:R-:W-:-:S09]  /*1bf0*/  MOV R20, RZ ;  /* 0x000000ff00147202 */ /* 0x000fd20000000f00 */
[C---:B------:R-:W-:Y:S02]  /*1c00*/  FSETP.NEU.AND P0, PT, R9.reuse, RZ, PT ;  /* 0x000000ff0900720b */ /* 0x040fe40003f0d000 */
[----:B------:R-:W-:-:S04]  /*1c10*/  LOP3.LUT R11, R9, 0x80000000, R3, 0x48, !PT ;  /* 0x80000000090b7812 */ /* 0x000fc800078e4803 */
[----:B------:R-:W-:-:S07]  /*1c20*/  LOP3.LUT R21, R11, R21, RZ, 0xfc, !PT ;  /* 0x000000150b157212 */ /* 0x000fce00078efcff */
[----:B------:R-:W-:Y:S05]  /*1c30*/  @!P0 BRA `(.L_x_19) ;  /* 0x00000000007c8947 */ /* 0x000fea0003800000 */
[----:B------:R-:W-:Y:S02]  /*1c40*/  IMAD.MOV R3, RZ, RZ, -R10 ;  /* 0x000000ffff037224 */ /* 0x000fe400078e0a0a */
[----:B------:R-:W-:-:S06]  /*1c50*/  IMAD.MOV.U32 R2, RZ, RZ, RZ ;  /* 0x000000ffff027224 */ /* 0x000fcc00078e00ff */
[----:B------:R-:W-:Y:S02]  /*1c60*/  DFMA R2, R16, -R2, R18 ;  /* 0x800000021002722b */ /* 0x000fe40000000012 */
[----:B------:R-:W-:-:S04]  /*1c70*/  DMUL.RP R18, R18, R20 ;  /* 0x0000001412127228 */ /* 0x000fc80000008000 */
[----:B------:R-:W-:-:S04]  /*1c80*/  IADD3 R2, PT, PT, -R10, -0x43300000, RZ ;  /* 0xbcd000000a027810 */ /* 0x000fc80007ffe1ff */
[----:B------:R-:W-:Y:S02]  /*1c90*/  FSETP.NEU.AND P0, PT, |R3|, R2, PT ;  /* 0x000000020300720b */ /* 0x000fe40003f0d200 */
[----:B------:R-:W-:Y:S02]  /*1ca0*/  LOP3.LUT R11, R19, R11, RZ, 0x3c, !PT ;  /* 0x0000000b130b7212 */ /* 0x000fe400078e3cff */
[----:B------:R-:W-:Y:S02]  /*1cb0*/  FSEL R16, R18, R16, !P0 ;  /* 0x0000001012107208 */ /* 0x000fe40004000000 */
[----:B------:R-:W-:Y:S01]  /*1cc0*/  FSEL R17, R11, R17, !P0 ;  /* 0x000000110b117208 */ /* 0x000fe20004000000 */
[----:B------:R-:W-:Y:S06]  /*1cd0*/  BRA `(.L_x_19) ;  /* 0x0000000000547947 */ /* 0x000fec0003800000 */
.L_x_18:
[----:B------:R-:W-:-:S14]  /*1ce0*/  DSETP.NAN.AND P0, PT, R10, R10, PT ;  /* 0x0000000a0a00722a */ /* 0x000fdc0003f08000 */
[----:B------:R-:W-:Y:S05]  /*1cf0*/  @P0 BRA `(.L_x_20) ;  /* 0x0000000000440947 */ /* 0x000fea0003800000 */
[----:B------:R-:W-:-:S14]  /*1d00*/  DSETP.NAN.AND P0, PT, R2, R2, PT ;  /* 0x000000020200722a */ /* 0x000fdc0003f08000 */
[----:B------:R-:W-:Y:S05]  /*1d10*/  @P0 BRA `(.L_x_21) ;  /* 0x0000000000300947 */ /* 0x000fea0003800000 */
[----:B------:R-:W-:Y:S01]  /*1d20*/  ISETP.NE.AND P0, PT, R24, R25, PT ;  /* 0x000000191800720c */ /* 0x000fe20003f05270 */
[----:B------:R-:W-:Y:S02]  /*1d30*/  IMAD.MOV.U32 R16, RZ, RZ, 0x0 ;  /* 0x00000000ff107424 */ /* 0x000fe400078e00ff */
[----:B------:R-:W-:-:S10]  /*1d40*/  IMAD.MOV.U32 R17, RZ, RZ, -0x80000 ;  /* 0xfff80000ff117424 */ /* 0x000fd400078e00ff */
[----:B------:R-:W-:Y:S05]  /*1d50*/  @!P0 BRA `(.L_x_19) ;  /* 0x0000000000348947 */ /* 0x000fea0003800000 */
[----:B------:R-:W-:Y:S02]  /*1d60*/  ISETP.NE.AND P0, PT, R24, 0x7ff00000, PT ;  /* 0x7ff000001800780c */ /* 0x000fe40003f05270 */
[----:B------:R-:W-:Y:S02]  /*1d70*/  LOP3.LUT R17, R11, 0x80000000, R3, 0x48, !PT ;  /* 0x800000000b117812 */ /* 0x000fe400078e4803 */
[----:B------:R-:W-:-:S13]  /*1d80*/  ISETP.EQ.OR P0, PT, R25, RZ, !P0 ;  /* 0x000000ff1900720c */ /* 0x000fda0004702670 */
[----:B------:R-:W-:Y:S01]  /*1d90*/  @P0 LOP3.LUT R2, R17, 0x7ff00000, RZ, 0xfc, !PT ;  /* 0x7ff0000011020812 */ /* 0x000fe200078efcff */
[----:B------:R-:W-:Y:S02]  /*1da0*/  @!P0 IMAD.MOV.U32 R16, RZ, RZ, RZ ;  /* 0x000000ffff108224 */ /* 0x000fe400078e00ff */
[----:B------:R-:W-:Y:S01]  /*1db0*/  @P0 IMAD.MOV.U32 R16, RZ, RZ, RZ ;  /* 0x000000ffff100224 */ /* 0x000fe200078e00ff */
[----:B------:R-:W-:Y:S01]  /*1dc0*/  @P0 MOV R17, R2 ;  /* 0x0000000200110202 */ /* 0x000fe20000000f00 */
[----:B------:R-:W-:Y:S06]  /*1dd0*/  BRA `(.L_x_19) ;  /* 0x0000000000147947 */ /* 0x000fec0003800000 */
.L_x_21:
[----:B------:R-:W-:Y:S01]  /*1de0*/  LOP3.LUT R17, R3, 0x80000, RZ, 0xfc, !PT ;  /* 0x0008000003117812 */ /* 0x000fe200078efcff */
[----:B------:R-:W-:Y:S01]  /*1df0*/  IMAD.MOV.U32 R16, RZ, RZ, R2 ;  /* 0x000000ffff107224 */ /* 0x000fe200078e0002 */
[----:B------:R-:W-:Y:S06]  /*1e00*/  BRA `(.L_x_19) ;  /* 0x0000000000087947 */ /* 0x000fec0003800000 */
.L_x_20:
[----:B------:R-:W-:Y:S01]  /*1e10*/  LOP3.LUT R17, R11, 0x80000, RZ, 0xfc, !PT ;  /* 0x000800000b117812 */ /* 0x000fe200078efcff */
[----:B------:R-:W-:-:S07]  /*1e20*/  IMAD.MOV.U32 R16, RZ, RZ, R10 ;  /* 0x000000ffff107224 */ /* 0x000fce00078e000a */
.L_x_19:
[----:B------:R-:W-:Y:S05]  /*1e30*/  BSYNC.RECONVERGENT B1 ;  /* 0x0000000000017941 */ /* 0x000fea0003800200 */
.L_x_17:
[----:B------:R-:W-:Y:S02]  /*1e40*/  IMAD.MOV.U32 R15, RZ, RZ, 0x0 ;  /* 0x00000000ff0f7424 */ /* 0x000fe400078e00ff */
[----:B------:R-:W-:Y:S02]  /*1e50*/  IMAD.MOV.U32 R2, RZ, RZ, R16 ;  /* 0x000000ffff027224 */ /* 0x000fe400078e0010 */
[----:B------:R-:W-:Y:S01]  /*1e60*/  IMAD.MOV.U32 R3, RZ, RZ, R17 ;  /* 0x000000ffff037224 */ /* 0x000fe200078e0011 */
[----:B------:R-:W-:Y:S06]  /*1e70*/  RET.REL.NODEC R14 `(colorsKernel) ;  /* 0xffffffe00e607950 */ /* 0x000fec0003c3ffff */
.L_x_22:
[----:B------:R-:W-:-:S00]  /*1e80*/  BRA `(.L_x_22) ;  /* 0xfffffffc00fc7947 */ /* 0x000fc0000383ffff */
[----:B------:R-:W-:-:S00]  /*1e90*/  NOP ;  /* 0x0000000000007918 */ /* 0x000fc00000000000 */
        /* <DEDUP_REMOVED lines=14> */
.L_x_23:


//--------------------- .nv.shared.reserved.0     --------------------------
	.section	.nv.shared.reserved.0,"aw",@nobits
	.weak		__nv_reservedSMEM_offset_0_alias
	.size		__nv_reservedSMEM_offset_0_alias, 0, 64
	.other		__nv_reservedSMEM_offset_0_alias,@"STO_CUDA_RESERVED_SHARED STV_DEFAULT"
__nv_reservedSMEM_offset_0_alias:
	.zero		0
	.zero		64


//--------------------- .nv.constant0.colorsKernel --------------------------
	.section	.nv.constant0.colorsKernel,"a",@progbits
	.sectionflags	@""
	.align	4
.nv.constant0.colorsKernel:
	.zero		948


//--------------------- SYMBOLS --------------------------

	.type		.nv.reservedSmem.offset0,@object
	.size		.nv.reservedSmem.offset0,0x4
